//
// Generated by NVIDIA NVVM Compiler
//
// Compiler Build ID: CL-36424714
// Cuda compilation tools, release 13.0, V13.0.88
// Based on NVVM 20.0.0
//

.version 9.0
.target sm_100
.address_size 64

	// .globl	_Z7kernel1PKdPd

.visible .entry _Z7kernel1PKdPd(
	.param .u64 .ptr .align 1 _Z7kernel1PKdPd_param_0,
	.param .u64 .ptr .align 1 _Z7kernel1PKdPd_param_1
)
{
	.reg .pred 	%p<8>;
	.reg .b32 	%r<28>;
	.reg .b64 	%rd<19>;
	.reg .b64 	%fd<13>;

	ld.param.u64 	%rd1, [_Z7kernel1PKdPd_param_0];
	ld.param.u64 	%rd2, [_Z7kernel1PKdPd_param_1];
	mov.u32 	%r6, %ctaid.x;
	mov.u32 	%r7, %ntid.x;
	mov.u32 	%r8, %tid.x;
	mad.lo.s32 	%r1, %r6, %r7, %r8;
	mov.u32 	%r9, %ctaid.y;
	mov.u32 	%r10, %ntid.y;
	mov.u32 	%r11, %tid.y;
	mad.lo.s32 	%r12, %r9, %r10, %r11;
	mov.u32 	%r13, %ctaid.z;
	mov.u32 	%r14, %ntid.z;
	mov.u32 	%r15, %tid.z;
	mad.lo.s32 	%r16, %r13, %r14, %r15;
	add.s32 	%r4, %r1, -1;
	setp.gt.u32 	%p1, %r4, 61;
	setp.eq.s32 	%p2, %r12, 0;
	setp.gt.u32 	%p3, %r12, 62;
	or.pred  	%p4, %p1, %p3;
	or.pred  	%p5, %p4, %p2;
	add.s32 	%r5, %r16, -1;
	setp.gt.u32 	%p6, %r5, 61;
	or.pred  	%p7, %p5, %p6;
	@%p7 bra 	$L__BB0_2;
	cvta.to.global.u64 	%rd3, %rd1;
	cvta.to.global.u64 	%rd4, %rd2;
	shl.b32 	%r17, %r4, 12;
	shl.b32 	%r18, %r12, 6;
	add.s32 	%r19, %r18, %r16;
	add.s32 	%r20, %r19, %r17;
	mul.wide.u32 	%rd5, %r20, 8;
	add.s64 	%rd6, %rd3, %rd5;
	ld.global.f64 	%fd1, [%rd6];
	shl.b32 	%r21, %r1, 12;
	add.s32 	%r22, %r16, %r21;
	add.s32 	%r23, %r22, %r18;
	mul.wide.u32 	%rd7, %r23, 8;
	add.s64 	%rd8, %rd3, %rd7;
	ld.global.f64 	%fd2, [%rd8+32768];
	add.f64 	%fd3, %fd1, %fd2;
	add.s32 	%r24, %r12, -1;
	mul.wide.u32 	%rd9, %r24, 64;
	cvt.u64.u32 	%rd10, %r22;
	add.s64 	%rd11, %rd9, %rd10;
	shl.b64 	%rd12, %rd11, 3;
	add.s64 	%rd13, %rd3, %rd12;
	ld.global.f64 	%fd4, [%rd13];
	add.f64 	%fd5, %fd3, %fd4;
	ld.global.f64 	%fd6, [%rd8+512];
	add.f64 	%fd7, %fd5, %fd6;
	add.s32 	%r25, %r21, %r18;
	add.s32 	%r26, %r25, %r5;
	mul.wide.u32 	%rd14, %r26, 8;
	add.s64 	%rd15, %rd3, %rd14;
	ld.global.f64 	%fd8, [%rd15];
	add.f64 	%fd9, %fd7, %fd8;
	add.s32 	%r27, %r16, %r25;
	mul.wide.u32 	%rd16, %r27, 8;
	add.s64 	%rd17, %rd3, %rd16;
	ld.global.f64 	%fd10, [%rd17+8];
	add.f64 	%fd11, %fd9, %fd10;
	mul.f64 	%fd12, %fd11, 0d3FE999999999999A;
	add.s64 	%rd18, %rd4, %rd16;
	st.global.f64 	[%rd18], %fd12;
$L__BB0_2:
	ret;

}
	// .globl	_Z7kernel2v
.visible .entry _Z7kernel2v()
{


	ret;

}


// ===== COMPILED SASS (sm_100) =====

	.target	sm_100

	.elftype	@"ET_EXEC"


//--------------------- .note.nv.tkinfo           --------------------------
	.section	.note.nv.tkinfo,"",@"SHT_NOTE"
	.sectionflags	@"SHF_NOTE_NV_TKINFO"
	.tkinfo
        /*0018*/ 	.word	0x00000002
        /*0030*/ 	.string	""
        /*0030*/ 	.string	"ptxas"
        /*0030*/ 	.string	"Cuda compilation tools, release 13.0, V13.0.88"
        /*0030*/ 	.string	"Build cuda_13.0.r13.0/compiler.36424714_0"
        /*0030*/ 	.string	"-arch sm_100 -m 64 "



//--------------------- .note.nv.cuinfo           --------------------------
	.section	.note.nv.cuinfo,"",@"SHT_NOTE"
	.sectionflags	@"SHF_NOTE_NV_CUINFO"
        /*0018*/ 	.short	0x0002
        /*001a*/ 	.short	0x0064
        /*001c*/ 	.short	0x0082
	.zero		2


//--------------------- .nv.info                  --------------------------
	.section	.nv.info,"",@"SHT_CUDA_INFO"
	.align	4


	//----- nvinfo : EIATTR_REGCOUNT
	.align		4
        /*0000*/ 	.byte	0x04, 0x2f
        /*0002*/ 	.short	(.L_1 - .L_0)
	.align		4
.L_0:
        /*0004*/ 	.word	index@(_Z7kernel1PKdPd)
        /*0008*/ 	.word	0x00000016


	//----- nvinfo : EIATTR_FRAME_SIZE
	.align		4
.L_1:
        /*000c*/ 	.byte	0x04, 0x11
        /*000e*/ 	.short	(.L_3 - .L_2)
	.align		4
.L_2:
        /*0010*/ 	.word	index@(_Z7kernel1PKdPd)
        /*0014*/ 	.word	0x00000000


	//----- nvinfo : EIATTR_REGCOUNT
	.align		4
.L_3:
        /*0018*/ 	.byte	0x04, 0x2f
        /*001a*/ 	.short	(.L_5 - .L_4)
	.align		4
.L_4:
        /*001c*/ 	.word	index@(_Z7kernel2v)
        /*0020*/ 	.word	0x00000004


	//----- nvinfo : EIATTR_FRAME_SIZE
	.align		4
.L_5:
        /*0024*/ 	.byte	0x04, 0x11
        /*0026*/ 	.short	(.L_7 - .L_6)
	.align		4
.L_6:
        /*0028*/ 	.word	index@(_Z7kernel2v)
        /*002c*/ 	.word	0x00000000


	//----- nvinfo : EIATTR_MIN_STACK_SIZE
	.align		4
.L_7:
        /*0030*/ 	.byte	0x04, 0x12
        /*0032*/ 	.short	(.L_9 - .L_8)
	.align		4
.L_8:
        /*0034*/ 	.word	index@(_Z7kernel2v)
        /*0038*/ 	.word	0x00000000


	//----- nvinfo : EIATTR_MIN_STACK_SIZE
	.align		4
.L_9:
        /*003c*/ 	.byte	0x04, 0x12
        /*003e*/ 	.short	(.L_11 - .L_10)
	.align		4
.L_10:
        /*0040*/ 	.word	index@(_Z7kernel1PKdPd)
        /*0044*/ 	.word	0x00000000
.L_11:


//--------------------- .nv.compat                --------------------------
	.section	.nv.compat,"",@"SHT_CUDA_COMPAT_INFO"
	.align	4
        /*0000*/ 	.byte	0x02, 0x09, 0x00, 0x00, 0x02, 0x02, 0x01, 0x00, 0x02, 0x05, 0x05, 0x00, 0x03, 0x07, 0x01, 0x01
        /*0010*/ 	.byte	0x02, 0x03, 0x00, 0x00, 0x02, 0x06, 0x01, 0x00, 0x04, 0x0b, 0x08, 0x00, 0x01, 0x00, 0x00, 0x00
        /*0020*/ 	.byte	0x00, 0x00, 0x00, 0x00


//--------------------- .nv.info._Z7kernel2v      --------------------------
	.section	.nv.info._Z7kernel2v,"",@"SHT_CUDA_INFO"
	.sectionflags	@""
	.align	4


	//----- nvinfo : EIATTR_CUDA_API_VERSION
	.align		4
        /*0000*/ 	.byte	0x04, 0x37
        /*0002*/ 	.short	(.L_13 - .L_12)
.L_12:
        /*0004*/ 	.word	0x00000082


	//----- nvinfo : EIATTR_SPARSE_MMA_MASK
	.align		4
.L_13:
        /*0008*/ 	.byte	0x03, 0x50
        /*000a*/ 	.short	0x0000


	//----- nvinfo : EIATTR_MAXREG_COUNT
	.align		4
        /*000c*/ 	.byte	0x03, 0x1b
        /*000e*/ 	.short	0x00ff


	//----- nvinfo : EIATTR_MERCURY_ISA_VERSION
	.align		4
        /*0010*/ 	.byte	0x03, 0x5f
        /*0012*/ 	.short	0x0101


	//----- nvinfo : EIATTR_VRC_CTA_INIT_COUNT
	.align		4
        /*0014*/ 	.byte	0x02, 0x4a
	.zero		1
	.zero		1


	//----- nvinfo : EIATTR_EXIT_INSTR_OFFSETS
	.align		4
        /*0018*/ 	.byte	0x04, 0x1c
        /*001a*/ 	.short	(.L_15 - .L_14)


	//   ....[0]....
.L_14:
        /*001c*/ 	.word	0x00000010


	//----- nvinfo : EIATTR_SW_WAR
	.align		4
.L_15:
        /*0020*/ 	.byte	0x04, 0x36
        /*0022*/ 	.short	(.L_17 - .L_16)
.L_16:
        /*0024*/ 	.word	0x00000008
.L_17:


//--------------------- .nv.info._Z7kernel1PKdPd  --------------------------
	.section	.nv.info._Z7kernel1PKdPd,"",@"SHT_CUDA_INFO"
	.sectionflags	@""
	.align	4


	//----- nvinfo : EIATTR_CUDA_API_VERSION
	.align		4
        /*0000*/ 	.byte	0x04, 0x37
        /*0002*/ 	.short	(.L_19 - .L_18)
.L_18:
        /*0004*/ 	.word	0x00000082


	//----- nvinfo : EIATTR_KPARAM_INFO
	.align		4
.L_19:
        /*0008*/ 	.byte	0x04, 0x17
        /*000a*/ 	.short	(.L_21 - .L_20)
.L_20:
        /*000c*/ 	.word	0x00000000
        /*0010*/ 	.short	0x0001
        /*0012*/ 	.short	0x0008
        /*0014*/ 	.byte	0x00, 0xf5, 0x21, 0x00


	//----- nvinfo : EIATTR_KPARAM_INFO
	.align		4
.L_21:
        /*0018*/ 	.byte	0x04, 0x17
        /*001a*/ 	.short	(.L_23 - .L_22)
.L_22:
        /*001c*/ 	.word	0x00000000
        /*0020*/ 	.short	0x0000
        /*0022*/ 	.short	0x0000
        /*0024*/ 	.byte	0x00, 0xf5, 0x21, 0x00


	//----- nvinfo : EIATTR_SPARSE_MMA_MASK
	.align		4
.L_23:
        /*0028*/ 	.byte	0x03, 0x50
        /*002a*/ 	.short	0x0000


	//----- nvinfo : EIATTR_MAXREG_COUNT
	.align		4
        /*002c*/ 	.byte	0x03, 0x1b
        /*002e*/ 	.short	0x00ff


	//----- nvinfo : EIATTR_MERCURY_ISA_VERSION
	.align		4
        /*0030*/ 	.byte	0x03, 0x5f
        /*0032*/ 	.short	0x0101


	//----- nvinfo : EIATTR_VRC_CTA_INIT_COUNT
	.align		4
        /*0034*/ 	.byte	0x02, 0x4a
	.zero		1
	.zero		1


	//----- nvinfo : EIATTR_EXIT_INSTR_OFFSETS
	.align		4
        /*0038*/ 	.byte	0x04, 0x1c
        /*003a*/ 	.short	(.L_25 - .L_24)


	//   ....[0]....
.L_24:
        /*003c*/ 	.word	0x00000130


	//   ....[1]....
        /*0040*/ 	.word	0x00000390


	//----- nvinfo : EIATTR_CBANK_PARAM_SIZE
	.align		4
.L_25:
        /*0044*/ 	.byte	0x03, 0x19
        /*0046*/ 	.short	0x0010


	//----- nvinfo : EIATTR_PARAM_CBANK
	.align		4
        /*0048*/ 	.byte	0x04, 0x0a
        /*004a*/ 	.short	(.L_27 - .L_26)
	.align		4
.L_26:
        /*004c*/ 	.word	index@(.nv.constant0._Z7kernel1PKdPd)
        /*0050*/ 	.short	0x0380
        /*0052*/ 	.short	0x0010


	//----- nvinfo : EIATTR_SW_WAR
	.align		4
.L_27:
        /*0054*/ 	.byte	0x04, 0x36
        /*0056*/ 	.short	(.L_29 - .L_28)
.L_28:
        /*0058*/ 	.word	0x00000008
.L_29:


//--------------------- .nv.callgraph             --------------------------
	.section	.nv.callgraph,"",@"SHT_CUDA_CALLGRAPH"
	.align	4
	.sectionentsize	8
	.align		4
        /*0000*/ 	.word	0x00000000
	.align		4
        /*0004*/ 	.word	0xffffffff
	.align		4
        /*0008*/ 	.word	0x00000000
	.align		4
        /*000c*/ 	.word	0xfffffffe
	.align		4
        /*0010*/ 	.word	0x00000000
	.align		4
        /*0014*/ 	.word	0xfffffffd
	.align		4
        /*0018*/ 	.word	0x00000000
	.align		4
        /*001c*/ 	.word	0xfffffffc


//--------------------- .text._Z7kernel2v         --------------------------
	.section	.text._Z7kernel2v,"ax",@progbits
	.align	128
        .global         _Z7kernel2v
        .type           _Z7kernel2v,@function
        .size           _Z7kernel2v,(.L_x_2 - _Z7kernel2v)
        .other          _Z7kernel2v,@"STO_CUDA_ENTRY STV_DEFAULT"
_Z7kernel2v:
.text._Z7kernel2v:
[----:B------:R-:W-:Y:S01]  /*0000*/  LDC R1, c[0x0][0x37c] ;  /* 0x0000df00ff017b82 */ /* 0x000fe20000000800 */
[----:B------:R-:W-:Y:S05]  /*0010*/  EXIT ;  /* 0x000000000000794d */ /* 0x000fea0003800000 */
.L_x_0:
[----:B------:R-:W-:-:S00]  /*0020*/  BRA `(.L_x_0) ;  /* 0xfffffffc00fc7947 */ /* 0x000fc0000383ffff */
[----:B------:R-:W-:-:S00]  /*0030*/  NOP ;  /* 0x0000000000007918 */ /* 0x000fc00000000000 */
        /* <DEDUP_REMOVED lines=12> */
.L_x_2:


//--------------------- .text._Z7kernel1PKdPd     --------------------------
	.section	.text._Z7kernel1PKdPd,"ax",@progbits
	.align	128
        .global         _Z7kernel1PKdPd
        .type           _Z7kernel1PKdPd,@function
        .size           _Z7kernel1PKdPd,(.L_x_3 - _Z7kernel1PKdPd)
        .other          _Z7kernel1PKdPd,@"STO_CUDA_ENTRY STV_DEFAULT"
_Z7kernel1PKdPd:
.text._Z7kernel1PKdPd:
[----:B------:R-:W-:Y:S01]  /*0000*/  LDC R1, c[0x0][0x37c] ;  /* 0x0000df00ff017b82 */ /* 0x000fe20000000800 */
[----:B------:R-:W0:Y:S07]  /*0010*/  S2R R0, SR_TID.X ;  /* 0x0000000000007919 */ /* 0x000e2e0000002100 */
[----:B------:R-:W0:Y:S01]  /*0020*/  LDC R11, c[0x0][0x360] ;  /* 0x0000d800ff0b7b82 */ /* 0x000e220000000800 */
[----:B------:R-:W1:Y:S01]  /*0030*/  S2R R2, SR_TID.Y ;  /* 0x0000000000027919 */ /* 0x000e620000002200 */
[----:B------:R-:W2:Y:S06]  /*0040*/  S2R R4, SR_TID.Z ;  /* 0x0000000000047919 */ /* 0x000eac0000002300 */
[----:B------:R-:W0:Y:S08]  /*0050*/  S2UR UR4, SR_CTAID.X ;  /* 0x00000000000479c3 */ /* 0x000e300000002500 */
[----:B------:R-:W1:Y:S08]  /*0060*/  S2UR UR5, SR_CTAID.Y ;  /* 0x00000000000579c3 */ /* 0x000e700000002600 */
[----:B------:R-:W1:Y:S08]  /*0070*/  LDC R15, c[0x0][0x364] ;  /* 0x0000d900ff0f7b82 */ /* 0x000e700000000800 */
[----:B------:R-:W2:Y:S01]  /*0080*/  S2UR UR6, SR_CTAID.Z ;  /* 0x00000000000679c3 */ /* 0x000ea20000002700 */
[----:B0-----:R-:W-:-:S05]  /*0090*/  IMAD R11, R11, UR4, R0 ;  /* 0x000000040b0b7c24 */ /* 0x001fca000f8e0200 */
[----:B------:R-:W-:Y:S02]  /*00a0*/  IADD3 R5, PT, PT, R11, -0x1, RZ ;  /* 0xffffffff0b057810 */ /* 0x000fe40007ffe0ff */
[----:B------:R-:W2:Y:S01]  /*00b0*/  LDC R3, c[0x0][0x368] ;  /* 0x0000da00ff037b82 */ /* 0x000ea20000000800 */
[----:B-1----:R-:W-:-:S05]  /*00c0*/  IMAD R15, R15, UR5, R2 ;  /* 0x000000050f0f7c24 */ /* 0x002fca000f8e0202 */
[----:B------:R-:W-:-:S04]  /*00d0*/  ISETP.GT.U32.AND P0, PT, R15, 0x3e, PT ;  /* 0x0000003e0f00780c */ /* 0x000fc80003f04070 */
[----:B------:R-:W-:-:S04]  /*00e0*/  ISETP.GT.U32.OR P0, PT, R5, 0x3d, P0 ;  /* 0x0000003d0500780c */ /* 0x000fc80000704470 */
[----:B------:R-:W-:Y:S01]  /*00f0*/  ISETP.EQ.OR P0, PT, R15, RZ, P0 ;  /* 0x000000ff0f00720c */ /* 0x000fe20000702670 */
[----:B--2---:R-:W-:-:S05]  /*0100*/  IMAD R0, R3, UR6, R4 ;  /* 0x0000000603007c24 */ /* 0x004fca000f8e0204 */
[----:B------:R-:W-:-:S04]  /*0110*/  IADD3 R10, PT, PT, R0, -0x1, RZ ;  /* 0xffffffff000a7810 */ /* 0x000fc80007ffe0ff */
[----:B------:R-:W-:-:S13]  /*0120*/  ISETP.GT.U32.OR P0, PT, R10, 0x3d, P0 ;  /* 0x0000003d0a00780c */ /* 0x000fda0000704470 */
[----:B------:R-:W-:Y:S05]  /*0130*/  @P0 EXIT ;  /* 0x000000000000094d */ /* 0x000fea0003800000 */
[----:B------:R-:W0:Y:S01]  /*0140*/  LDC.64 R2, c[0x0][0x380] ;  /* 0x0000e000ff027b82 */ /* 0x000e220000000a00 */
[----:B------:R-:W-:Y:S01]  /*0150*/  IMAD R6, R15, 0x40, R0 ;  /* 0x000000400f067824 */ /* 0x000fe200078e0200 */
[----:B------:R-:W1:Y:S01]  /*0160*/  LDCU.64 UR6, c[0x0][0x380] ;  /* 0x00007000ff0677ac */ /* 0x000e620008000a00 */
[----:B------:R-:W-:Y:S01]  /*0170*/  LEA R4, R11, R0, 0xc ;  /* 0x000000000b047211 */ /* 0x000fe200078e60ff */
[----:B------:R-:W-:Y:S01]  /*0180*/  VIADD R9, R15, 0xffffffff ;  /* 0xffffffff0f097836 */ /* 0x000fe20000000000 */
[----:B------:R-:W2:Y:S01]  /*0190*/  LDCU.64 UR4, c[0x0][0x358] ;  /* 0x00006b00ff0477ac */ /* 0x000ea20008000a00 */
[----:B------:R-:W-:Y:S01]  /*01a0*/  LEA R7, R5, R6, 0xc ;  /* 0x0000000605077211 */ /* 0x000fe200078e60ff */
[----:B------:R-:W-:Y:S02]  /*01b0*/  HFMA2 R5, -RZ, RZ, 0, 0 ;  /* 0x00000000ff057431 */ /* 0x000fe400000001ff */
[--C-:B------:R-:W-:Y:S02]  /*01c0*/  IMAD R13, R15, 0x40, R4.reuse ;  /* 0x000000400f0d7824 */ /* 0x100fe400078e0204 */
[----:B------:R-:W-:Y:S01]  /*01d0*/  IMAD.WIDE.U32 R8, R9, 0x40, R4 ;  /* 0x0000004009087825 */ /* 0x000fe200078e0004 */
[----:B------:R-:W-:-:S02]  /*01e0*/  LEA R19, R11, R15, 0x6 ;  /* 0x0000000f0b137211 */ /* 0x000fc400078e30ff */
[----:B-1----:R-:W-:Y:S01]  /*01f0*/  LEA R16, P0, R8, UR6, 0x3 ;  /* 0x0000000608107c11 */ /* 0x002fe2000f8018ff */
[----:B0-----:R-:W-:-:S04]  /*0200*/  IMAD.WIDE.U32 R4, R7, 0x8, R2 ;  /* 0x0000000807047825 */ /* 0x001fc800078e0002 */
[----:B------:R-:W-:Y:S02]  /*0210*/  IMAD.WIDE.U32 R12, R13, 0x8, R2 ;  /* 0x000000080d0c7825 */ /* 0x000fe400078e0002 */
[----:B--2---:R-:W2:Y:S01]  /*0220*/  LDG.E.64 R4, desc[UR4][R4.64] ;  /* 0x0000000404047981 */ /* 0x004ea2000c1e1b00 */
[----:B------:R-:W-:-:S03]  /*0230*/  LEA.HI.X R17, R8, UR7, R9, 0x3, P0 ;  /* 0x0000000708117c11 */ /* 0x000fc600080f1c09 */
[----:B------:R-:W2:Y:S01]  /*0240*/  LDG.E.64 R6, desc[UR4][R12.64+0x8000] ;  /* 0x008000040c067981 */ /* 0x000ea2000c1e1b00 */
[----:B------:R-:W-:-:S03]  /*0250*/  IMAD.SHL.U32 R19, R19, 0x40, RZ ;  /* 0x0000004013137824 */ /* 0x000fc600078e00ff */
[----:B------:R-:W3:Y:S02]  /*0260*/  LDG.E.64 R8, desc[UR4][R16.64] ;  /* 0x0000000410087981 */ /* 0x000ee4000c1e1b00 */
[-C--:B------:R-:W-:Y:S02]  /*0270*/  IADD3 R15, PT, PT, R10, R19.reuse, RZ ;  /* 0x000000130a0f7210 */ /* 0x080fe40007ffe0ff */
[----:B------:R-:W4:Y:S01]  /*0280*/  LDG.E.64 R10, desc[UR4][R12.64+0x200] ;  /* 0x000200040c0a7981 */ /* 0x000f22000c1e1b00 */
[----:B------:R-:W-:Y:S02]  /*0290*/  IADD3 R0, PT, PT, R0, R19, RZ ;  /* 0x0000001300007210 */ /* 0x000fe40007ffe0ff */
[----:B------:R-:W-:-:S04]  /*02a0*/  IMAD.WIDE.U32 R14, R15, 0x8, R2 ;  /* 0x000000080f0e7825 */ /* 0x000fc800078e0002 */
[----:B------:R-:W-:Y:S02]  /*02b0*/  IMAD.WIDE.U32 R2, R0, 0x8, R2 ;  /* 0x0000000800027825 */ /* 0x000fe400078e0002 */
[----:B------:R-:W5:Y:S04]  /*02c0*/  LDG.E.64 R14, desc[UR4][R14.64] ;  /* 0x000000040e0e7981 */ /* 0x000f68000c1e1b00 */
[----:B------:R-:W5:Y:S01]  /*02d0*/  LDG.E.64 R2, desc[UR4][R2.64+0x8] ;  /* 0x0000080402027981 */ /* 0x000f62000c1e1b00 */
[----:B------:R-:W-:Y:S01]  /*02e0*/  UMOV UR6, 0x9999999a ;  /* 0x9999999a00067882 */ /* 0x000fe20000000000 */
[----:B------:R-:W-:Y:S01]  /*02f0*/  UMOV UR7, 0x3fe99999 ;  /* 0x3fe9999900077882 */ /* 0x000fe20000000000 */
[----:B--2---:R-:W-:Y:S01]  /*0300*/  DADD R4, R4, R6 ;  /* 0x0000000004047229 */ /* 0x004fe20000000006 */
[----:B------:R-:W0:Y:S07]  /*0310*/  LDC.64 R6, c[0x0][0x388] ;  /* 0x0000e200ff067b82 */ /* 0x000e2e0000000a00 */
[----:B---3--:R-:W-:-:S08]  /*0320*/  DADD R4, R4, R8 ;  /* 0x0000000004047229 */ /* 0x008fd00000000008 */
[----:B----4-:R-:W-:-:S08]  /*0330*/  DADD R4, R4, R10 ;  /* 0x0000000004047229 */ /* 0x010fd0000000000a */
[----:B-----5:R-:W-:Y:S01]  /*0340*/  DADD R4, R4, R14 ;  /* 0x0000000004047229 */ /* 0x020fe2000000000e */
[----:B0-----:R-:W-:-:S07]  /*0350*/  IMAD.WIDE.U32 R6, R0, 0x8, R6 ;  /* 0x0000000800067825 */ /* 0x001fce00078e0006 */
[----:B------:R-:W-:-:S08]  /*0360*/  DADD R4, R4, R2 ;  /* 0x0000000004047229 */ /* 0x000fd00000000002 */
[----:B------:R-:W-:-:S07]  /*0370*/  DMUL R4, R4, UR6 ;  /* 0x0000000604047c28 */ /* 0x000fce0008000000 */
[----:B------:R-:W-:Y:S01]  /*0380*/  STG.E.64 desc[UR4][R6.64], R4 ;  /* 0x0000000406007986 */ /* 0x000fe2000c101b04 */
[----:B------:R-:W-:Y:S05]  /*0390*/  EXIT ;  /* 0x000000000000794d */ /* 0x000fea0003800000 */
.L_x_1:
        /* <DEDUP_REMOVED lines=14> */
.L_x_3:


//--------------------- .nv.shared.reserved.0     --------------------------
	.section	.nv.shared.reserved.0,"aw",@nobits
	.weak		__nv_reservedSMEM_offset_0_alias
	.size		__nv_reservedSMEM_offset_0_alias, 0, 64
	.other		__nv_reservedSMEM_offset_0_alias,@"STO_CUDA_RESERVED_SHARED STV_DEFAULT"
__nv_reservedSMEM_offset_0_alias:
	.zero		0
	.zero		64


//--------------------- .nv.constant0._Z7kernel2v --------------------------
	.section	.nv.constant0._Z7kernel2v,"a",@progbits
	.sectionflags	@""
	.align	4
.nv.constant0._Z7kernel2v:
	.zero		896


//--------------------- .nv.constant0._Z7kernel1PKdPd --------------------------
	.section	.nv.constant0._Z7kernel1PKdPd,"a",@progbits
	.sectionflags	@""
	.align	4
.nv.constant0._Z7kernel1PKdPd:
	.zero		912


//--------------------- SYMBOLS --------------------------

	.type		.nv.reservedSmem.offset0,@object
	.size		.nv.reservedSmem.offset0,0x4
